	.headerflags	@"EF_CUDA_TEXMODE_UNIFIED EF_CUDA_64BIT_ADDRESS EF_CUDA_ACCELERATORS EF_CUDA_SM90 EF_CUDA_VIRTUAL_SM(EF_CUDA_SM90)"
	.elftype	@"ET_EXEC"


//--------------------- .nv.info                  --------------------------
	.section	.nv.info,"",@"SHT_CUDA_INFO"
	.align	4


	//----- nvinfo : EIATTR_REGCOUNT
	.align		4
        /*0000*/ 	.byte	0x04, 0x2f
        /*0002*/ 	.short	(.L_3 - .L_2)
	.align		4
.L_2:
        /*0004*/ 	.word	index@(triton_poi_fused__native_batch_norm_legit_no_training_convolution_relu_11)
        /*0008*/ 	.word	0x00000016


	//----- nvinfo : EIATTR_MIN_STACK_SIZE
	.align		4
.L_3:
        /*000c*/ 	.byte	0x04, 0x12
        /*000e*/ 	.short	(.L_5 - .L_4)
	.align		4
.L_4:
        /*0010*/ 	.word	index@(triton_poi_fused__native_batch_norm_legit_no_training_convolution_relu_11)
        /*0014*/ 	.word	0x00000000


	//----- nvinfo : EIATTR_FRAME_SIZE
	.align		4
.L_5:
        /*0018*/ 	.byte	0x04, 0x11
        /*001a*/ 	.short	(.L_7 - .L_6)
	.align		4
.L_6:
        /*001c*/ 	.word	index@(triton_poi_fused__native_batch_norm_legit_no_training_convolution_relu_11)
        /*0020*/ 	.word	0x00000000


	//----- nvinfo : EIATTR_MIN_STACK_SIZE
	.align		4
.L_7:
        /*0024*/ 	.byte	0x04, 0x12
        /*0026*/ 	.short	(.L_9 - .L_8)
	.align		4
.L_8:
        /*0028*/ 	.word	index@(triton_poi_fused__native_batch_norm_legit_no_training_convolution_relu_11)
        /*002c*/ 	.word	0x00000000
.L_9:


//--------------------- .nv.info.triton_poi_fused__native_batch_norm_legit_no_training_convolution_relu_11 --------------------------
	.section	.nv.info.triton_poi_fused__native_batch_norm_legit_no_training_convolution_relu_11,"",@"SHT_CUDA_INFO"
	.sectionflags	@""
	.align	4


	//----- nvinfo : EIATTR_CUDA_API_VERSION
	.align		4
        /*0000*/ 	.byte	0x04, 0x37
        /*0002*/ 	.short	(.L_11 - .L_10)
.L_10:
        /*0004*/ 	.word	0x0000007c


	//----- nvinfo : EIATTR_KPARAM_INFO
	.align		4
.L_11:
        /*0008*/ 	.byte	0x04, 0x17
        /*000a*/ 	.short	(.L_13 - .L_12)
.L_12:
        /*000c*/ 	.word	0x00000000
        /*0010*/ 	.short	0x0007
        /*0012*/ 	.short	0x0038
        /*0014*/ 	.byte	0x00, 0xf0, 0x11, 0x00


	//----- nvinfo : EIATTR_KPARAM_INFO
	.align		4
.L_13:
        /*0018*/ 	.byte	0x04, 0x17
        /*001a*/ 	.short	(.L_15 - .L_14)
.L_14:
        /*001c*/ 	.word	0x00000000
        /*0020*/ 	.short	0x0006
        /*0022*/ 	.short	0x0030
        /*0024*/ 	.byte	0x00, 0xf4, 0x21, 0x00


	//----- nvinfo : EIATTR_KPARAM_INFO
	.align		4
.L_15:
        /*0028*/ 	.byte	0x04, 0x17
        /*002a*/ 	.short	(.L_17 - .L_16)
.L_16:
        /*002c*/ 	.word	0x00000000
        /*0030*/ 	.short	0x0005
        /*0032*/ 	.short	0x0028
        /*0034*/ 	.byte	0x00, 0xf4, 0x21, 0x00


	//----- nvinfo : EIATTR_KPARAM_INFO
	.align		4
.L_17:
        /*0038*/ 	.byte	0x04, 0x17
        /*003a*/ 	.short	(.L_19 - .L_18)
.L_18:
        /*003c*/ 	.word	0x00000000
        /*0040*/ 	.short	0x0004
        /*0042*/ 	.short	0x0020
        /*0044*/ 	.byte	0x00, 0xf4, 0x21, 0x00


	//----- nvinfo : EIATTR_KPARAM_INFO
	.align		4
.L_19:
        /*0048*/ 	.byte	0x04, 0x17
        /*004a*/ 	.short	(.L_21 - .L_20)
.L_20:
        /*004c*/ 	.word	0x00000000
        /*0050*/ 	.short	0x0003
        /*0052*/ 	.short	0x0018
        /*0054*/ 	.byte	0x00, 0xf4, 0x21, 0x00


	//----- nvinfo : EIATTR_KPARAM_INFO
	.align		4
.L_21:
        /*0058*/ 	.byte	0x04, 0x17
        /*005a*/ 	.short	(.L_23 - .L_22)
.L_22:
        /*005c*/ 	.word	0x00000000
        /*0060*/ 	.short	0x0002
        /*0062*/ 	.short	0x0010
        /*0064*/ 	.byte	0x00, 0xf4, 0x21, 0x00


	//----- nvinfo : EIATTR_KPARAM_INFO
	.align		4
.L_23:
        /*0068*/ 	.byte	0x04, 0x17
        /*006a*/ 	.short	(.L_25 - .L_24)
.L_24:
        /*006c*/ 	.word	0x00000000
        /*0070*/ 	.short	0x0001
        /*0072*/ 	.short	0x0008
        /*0074*/ 	.byte	0x00, 0xf4, 0x21, 0x00


	//----- nvinfo : EIATTR_KPARAM_INFO
	.align		4
.L_25:
        /*0078*/ 	.byte	0x04, 0x17
        /*007a*/ 	.short	(.L_27 - .L_26)
.L_26:
        /*007c*/ 	.word	0x00000000
        /*0080*/ 	.short	0x0000
        /*0082*/ 	.short	0x0000
        /*0084*/ 	.byte	0x00, 0xf4, 0x21, 0x00


	//----- nvinfo : EIATTR_SPARSE_MMA_MASK
	.align		4
.L_27:
        /*0088*/ 	.byte	0x03, 0x50
        /*008a*/ 	.short	0x0000


	//----- nvinfo : EIATTR_MAXREG_COUNT
	.align		4
        /*008c*/ 	.byte	0x03, 0x1b
        /*008e*/ 	.short	0x00ff


	//----- nvinfo : EIATTR_EXIT_INSTR_OFFSETS
	.align		4
        /*0090*/ 	.byte	0x04, 0x1c
        /*0092*/ 	.short	(.L_29 - .L_28)


	//   ....[0]....
.L_28:
        /*0094*/ 	.word	0x000003b0


	//----- nvinfo : EIATTR_REQNTID
	.align		4
.L_29:
        /*0098*/ 	.byte	0x04, 0x10
        /*009a*/ 	.short	(.L_31 - .L_30)
.L_30:
        /*009c*/ 	.word	0x00000080
        /*00a0*/ 	.word	0x00000001
        /*00a4*/ 	.word	0x00000001


	//----- nvinfo : EIATTR_CBANK_PARAM_SIZE
	.align		4
.L_31:
        /*00a8*/ 	.byte	0x03, 0x19
        /*00aa*/ 	.short	0x003c


	//----- nvinfo : EIATTR_PARAM_CBANK
	.align		4
        /*00ac*/ 	.byte	0x04, 0x0a
        /*00ae*/ 	.short	(.L_33 - .L_32)
	.align		4
.L_32:
        /*00b0*/ 	.word	index@(.nv.constant0.triton_poi_fused__native_batch_norm_legit_no_training_convolution_relu_11)
        /*00b4*/ 	.short	0x0210
        /*00b6*/ 	.short	0x003c


	//----- nvinfo : EIATTR_SW_WAR
	.align		4
.L_33:
        /*00b8*/ 	.byte	0x04, 0x36
        /*00ba*/ 	.short	(.L_35 - .L_34)
.L_34:
        /*00bc*/ 	.word	0x00000008
.L_35:


//--------------------- .nv.callgraph             --------------------------
	.section	.nv.callgraph,"",@"SHT_CUDA_CALLGRAPH"
	.align	4
	.sectionentsize	8
	.align		4
        /*0000*/ 	.word	0x00000000
	.align		4
        /*0004*/ 	.word	0xffffffff
	.align		4
        /*0008*/ 	.word	0x00000000
	.align		4
        /*000c*/ 	.word	0xfffffffe
	.align		4
        /*0010*/ 	.word	0x00000000
	.align		4
        /*0014*/ 	.word	0xfffffffd
	.align		4
        /*0018*/ 	.word	0x00000000
	.align		4
        /*001c*/ 	.word	0xfffffffc


//--------------------- .nv.constant4             --------------------------
	.section	.nv.constant4,"a",@progbits
	.align	8
	.align		8
.nv.constant4:
        /*0000*/ 	.dword	_$_str
	.align		8
        /*0008*/ 	.dword	_$_str_$_2


//--------------------- .text.triton_poi_fused__native_batch_norm_legit_no_training_convolution_relu_11 --------------------------
	.section	.text.triton_poi_fused__native_batch_norm_legit_no_training_convolution_relu_11,"ax",@progbits
	.align	128
        .global         triton_poi_fused__native_batch_norm_legit_no_training_convolution_relu_11
        .type           triton_poi_fused__native_batch_norm_legit_no_training_convolution_relu_11,@function
        .size           triton_poi_fused__native_batch_norm_legit_no_training_convolution_relu_11,(.L_x_1 - triton_poi_fused__native_batch_norm_legit_no_training_convolution_relu_11)
        .other          triton_poi_fused__native_batch_norm_legit_no_training_convolution_relu_11,@"STO_CUDA_ENTRY STV_DEFAULT"
triton_poi_fused__native_batch_norm_legit_no_training_convolution_relu_11:
.text.triton_poi_fused__native_batch_norm_legit_no_training_convolution_relu_11:
[----:B------:R-:W-:Y:S01]  /*0000*/  LDC R1, c[0x0][0x28] ;  /* 0x00000a00ff017b82 */ /* 0x000fe20000000800 */
[----:B------:R-:W1:Y:S07]  /*0010*/  S2R R0, SR_TID.X ;  /* 0x0000000000007919 */ /* 0x000e6e0000002100 */
[----:B------:R-:W2:Y:S01]  /*0020*/  LDC.64 R14, c[0x0][0x228] ;  /* 0x00008a00ff0e7b82 */ /* 0x000ea20000000a00 */
[----:B------:R-:W-:Y:S01]  /*0030*/  ULDC.64 UR4, c[0x0][0x208] ;  /* 0x0000820000047ab9 */ /* 0x000fe20000000a00 */
[----:B------:R-:W3:Y:S06]  /*0040*/  S2R R5, SR_CTAID.X ;  /* 0x0000000000057919 */ /* 0x000eec0000002500 */
[----:B------:R-:W4:Y:S08]  /*0050*/  LDC.64 R10, c[0x0][0x218] ;  /* 0x00008600ff0a7b82 */ /* 0x000f300000000a00 */
[----:B------:R-:W5:Y:S08]  /*0060*/  LDC.64 R12, c[0x0][0x220] ;  /* 0x00008800ff0c7b82 */ /* 0x000f700000000a00 */
[----:B------:R-:W5:Y:S01]  /*0070*/  LDC.64 R16, c[0x0][0x230] ;  /* 0x00008c00ff107b82 */ /* 0x000f620000000a00 */
[----:B-1----:R-:W-:-:S02]  /*0080*/  SHF.L.U32 R0, R0, 0x1, RZ ;  /* 0x0000000100007819 */ /* 0x002fc400000006ff */
[----:B---3--:R-:W-:Y:S02]  /*0090*/  SHF.R.S32.HI R3, RZ, 0x17, R5 ;  /* 0x00000017ff037819 */ /* 0x008fe40000011405 */
[----:B------:R-:W-:Y:S02]  /*00a0*/  LOP3.LUT R0, R0, 0xfe, RZ, 0xc0, !PT ;  /* 0x000000fe00007812 */ /* 0x000fe400078ec0ff */
[----:B------:R-:W-:Y:S02]  /*00b0*/  SGXT R3, R3, 0x1 ;  /* 0x000000010303781a */ /* 0x000fe40000000200 */
[----:B------:R-:W-:Y:S02]  /*00c0*/  LEA R0, R5, R0, 0x8 ;  /* 0x0000000005007211 */ /* 0x000fe400078e40ff */
[----:B------:R-:W1:Y:S02]  /*00d0*/  LDC.64 R4, c[0x0][0x238] ;  /* 0x00008e00ff047b82 */ /* 0x000e640000000a00 */
[----:B------:R-:W-:-:S04]  /*00e0*/  LEA.HI R3, R3, R0, RZ, 0x6 ;  /* 0x0000000003037211 */ /* 0x000fc800078f30ff */
[----:B------:R-:W-:-:S04]  /*00f0*/  SHF.R.S32.HI R3, RZ, 0x6, R3 ;  /* 0x00000006ff037819 */ /* 0x000fc80000011403 */
[----:B------:R-:W-:-:S04]  /*0100*/  LEA.HI R2, R3, R3, RZ, 0x4 ;  /* 0x0000000303027211 */ /* 0x000fc800078f20ff */
[----:B------:R-:W-:-:S04]  /*0110*/  LOP3.LUT R2, R2, 0xfffffff0, RZ, 0xc0, !PT ;  /* 0xfffffff002027812 */ /* 0x000fc800078ec0ff */
[----:B------:R-:W-:Y:S02]  /*0120*/  IADD3 R19, R3, -R2, RZ ;  /* 0x8000000203137210 */ /* 0x000fe40007ffe0ff */
[----:B------:R-:W3:Y:S03]  /*0130*/  LDC.64 R2, c[0x0][0x210] ;  /* 0x00008400ff027b82 */ /* 0x000ee60000000a00 */
[----:B--2---:R-:W-:-:S05]  /*0140*/  IMAD.WIDE R14, R19, 0x4, R14 ;  /* 0x00000004130e7825 */ /* 0x004fca00078e020e */
[----:B------:R2:W2:Y:S01]  /*0150*/  LDG.E.EL R18, desc[UR4][R14.64] ;  /* 0x000000040e127981 */ /* 0x0004a2000c2e1900 */
[----:B----4-:R-:W-:-:S04]  /*0160*/  IMAD.WIDE R10, R19, 0x4, R10 ;  /* 0x00000004130a7825 */ /* 0x010fc800078e020a */
[----:B-----5:R-:W-:Y:S01]  /*0170*/  IMAD.WIDE R12, R19, 0x4, R12 ;  /* 0x00000004130c7825 */ /* 0x020fe200078e020c */
[----:B------:R4:W5:Y:S04]  /*0180*/  LDG.E.EL R8, desc[UR4][R10.64] ;  /* 0x000000040a087981 */ /* 0x000968000c2e1900 */
[----:B------:R-:W5:Y:S01]  /*0190*/  LDG.E.EL R9, desc[UR4][R12.64] ;  /* 0x000000040c097981 */ /* 0x000f62000c2e1900 */
[----:B---3--:R-:W-:-:S05]  /*01a0*/  IMAD.WIDE R2, R0, 0x4, R2 ;  /* 0x0000000400027825 */ /* 0x008fca00078e0202 */
[----:B------:R-:W5:Y:S01]  /*01b0*/  LDG.E.64 R6, desc[UR4][R2.64] ;  /* 0x0000000402067981 */ /* 0x000f62000c1e1b00 */
[----:B0-2---:R-:W-:-:S04]  /*01c0*/  IMAD.WIDE R14, R19, 0x4, R16 ;  /* 0x00000004130e7825 */ /* 0x005fc800078e0210 */
[----:B-1----:R-:W-:Y:S02]  /*01d0*/  IMAD.WIDE R16, R19, 0x4, R4 ;  /* 0x0000000413107825 */ /* 0x002fe400078e0204 */
[----:B------:R-:W2:Y:S01]  /*01e0*/  LDG.E.EL R14, desc[UR4][R14.64] ;  /* 0x000000040e0e7981 */ /* 0x000ea2000c2e1900 */
[----:B----4-:R-:W-:Y:S01]  /*01f0*/  HFMA2.MMA R10, -RZ, RZ, 1.625, 0 ;  /* 0x3e800000ff0a7435 */ /* 0x010fe200000001ff */
[----:B------:R-:W0:Y:S02]  /*0200*/  LDC.64 R4, c[0x0][0x240] ;  /* 0x00009000ff047b82 */ /* 0x000e240000000a00 */
[----:B------:R-:W2:Y:S01]  /*0210*/  LDG.E.EL R17, desc[UR4][R16.64] ;  /* 0x0000000410117981 */ /* 0x000ea2000c2e1900 */
[----:B0-----:R-:W-:-:S04]  /*0220*/  IMAD.WIDE R4, R0, 0x4, R4 ;  /* 0x0000000400047825 */ /* 0x001fc800078e0204 */
[----:B------:R-:W-:-:S04]  /*0230*/  FADD R18, R18, 9.9999997473787516356e-06 ;  /* 0x3727c5ac12127421 */ /* 0x000fc80000000000 */
[----:B------:R-:W0:Y:S02]  /*0240*/  MUFU.SQRT R19, R18 ;  /* 0x0000001200137308 */ /* 0x000e240000002000 */
[C---:B0-----:R-:W-:Y:S02]  /*0250*/  FSETP.GT.AND P0, PT, R19.reuse, 8.50705917302346158658e+37, PT ;  /* 0x7e8000001300780b */ /* 0x041fe40003f04000 */
[----:B------:R-:W-:-:S11]  /*0260*/  FSETP.GEU.AND P1, PT, R19, 1.175494350822287508e-38, PT ;  /* 0x008000001300780b */ /* 0x000fd60003f2e000 */
[----:B------:R-:W-:-:S04]  /*0270*/  @P0 FMUL R19, R19, 0.25 ;  /* 0x3e80000013130820 */ /* 0x000fc80000400000 */
[----:B------:R-:W-:-:S06]  /*0280*/  @!P1 FMUL R19, R19, 16777216 ;  /* 0x4b80000013139820 */ /* 0x000fcc0000400000 */
[----:B------:R-:W0:Y:S01]  /*0290*/  MUFU.RCP R19, R19 ;  /* 0x0000001300137308 */ /* 0x000e220000001000 */
[----:B------:R-:W-:Y:S01]  /*02a0*/  FSEL R10, R10, 1, P0 ;  /* 0x3f8000000a0a7808 */ /* 0x000fe20000000000 */
[--C-:B-----5:R-:W-:Y:S01]  /*02b0*/  FADD R6, R6, R8.reuse ;  /* 0x0000000806067221 */ /* 0x120fe20000000000 */
[----:B------:R-:W-:-:S03]  /*02c0*/  FADD R7, R7, R8 ;  /* 0x0000000807077221 */ /* 0x000fc60000000000 */
[----:B------:R-:W-:Y:S01]  /*02d0*/  @!P1 FMUL R10, R10, 16777216 ;  /* 0x4b8000000a0a9820 */ /* 0x000fe20000400000 */
[C---:B------:R-:W-:Y:S01]  /*02e0*/  FADD R8, -R9.reuse, R6 ;  /* 0x0000000609087221 */ /* 0x040fe20000000100 */
[----:B------:R-:W-:Y:S02]  /*02f0*/  FADD R9, -R9, R7 ;  /* 0x0000000709097221 */ /* 0x000fe40000000100 */
[----:B0-----:R-:W-:-:S04]  /*0300*/  FMUL R10, R19, R10 ;  /* 0x0000000a130a7220 */ /* 0x001fc80000400000 */
[-C--:B------:R-:W-:Y:S01]  /*0310*/  FMUL R8, R8, R10.reuse ;  /* 0x0000000a08087220 */ /* 0x080fe20000400000 */
[----:B------:R-:W-:-:S03]  /*0320*/  FMUL R10, R9, R10 ;  /* 0x0000000a090a7220 */ /* 0x000fc60000400000 */
[C-C-:B--2---:R-:W-:Y:S01]  /*0330*/  FFMA R8, R14.reuse, R8, R17.reuse ;  /* 0x000000080e087223 */ /* 0x144fe20000000011 */
[----:B------:R-:W-:-:S04]  /*0340*/  FFMA R10, R14, R10, R17 ;  /* 0x0000000a0e0a7223 */ /* 0x000fc80000000011 */
[----:B------:R-:W-:Y:S02]  /*0350*/  FSETP.GEU.AND P0, PT, R8, RZ, PT ;  /* 0x000000ff0800720b */ /* 0x000fe40003f0e000 */
[----:B------:R-:W-:Y:S02]  /*0360*/  FSETP.GEU.AND P1, PT, R10, RZ, PT ;  /* 0x000000ff0a00720b */ /* 0x000fe40003f2e000 */
[----:B------:R-:W-:Y:S02]  /*0370*/  FSEL R8, R8, RZ, P0 ;  /* 0x000000ff08087208 */ /* 0x000fe40000000000 */
[----:B------:R-:W-:Y:S01]  /*0380*/  FSEL R9, R10, RZ, P1 ;  /* 0x000000ff0a097208 */ /* 0x000fe20000800000 */
[----:B------:R-:W-:Y:S04]  /*0390*/  STG.E.64 desc[UR4][R2.64], R6 ;  /* 0x0000000602007986 */ /* 0x000fe8000c101b04 */
[----:B------:R-:W-:Y:S01]  /*03a0*/  STG.E.64 desc[UR4][R4.64], R8 ;  /* 0x0000000804007986 */ /* 0x000fe2000c101b04 */
[----:B------:R-:W-:Y:S05]  /*03b0*/  EXIT ;  /* 0x000000000000794d */ /* 0x000fea0003800000 */
.L_x_0:
[----:B------:R-:W-:-:S00]  /*03c0*/  BRA `(.L_x_0) ;  /* 0xfffffffc00fc7947 */ /* 0x000fc0000383ffff */
[----:B------:R-:W-:-:S00]  /*03d0*/  NOP ;  /* 0x0000000000007918 */ /* 0x000fc00000000000 */
        /* <DEDUP_REMOVED lines=10> */
.L_x_1:


//--------------------- .nv.global.init           --------------------------
	.section	.nv.global.init,"aw",@progbits
.nv.global.init:
	.type		_$_str,@object
	.size		_$_str,(_$_str_$_2 - _$_str)
_$_str:
        /*0000*/ 	.byte	0x5f, 0x5f, 0x43, 0x55, 0x44, 0x41, 0x5f, 0x46, 0x54, 0x5a, 0x00
	.type		_$_str_$_2,@object
	.size		_$_str_$_2,(.L_1 - _$_str_$_2)
_$_str_$_2:
        /*000b*/ 	.byte	0x5f, 0x5f, 0x43, 0x55, 0x44, 0x41, 0x5f, 0x50, 0x52, 0x45, 0x43, 0x5f, 0x53, 0x51, 0x52, 0x54
        /*001b*/ 	.byte	0x00
.L_1:


//--------------------- .nv.constant0.triton_poi_fused__native_batch_norm_legit_no_training_convolution_relu_11 --------------------------
	.section	.nv.constant0.triton_poi_fused__native_batch_norm_legit_no_training_convolution_relu_11,"a",@progbits
	.sectionflags	@""
	.align	4
.nv.constant0.triton_poi_fused__native_batch_norm_legit_no_training_convolution_relu_11:
	.zero		588
